//
// Generated by NVIDIA NVVM Compiler
//
// Compiler Build ID: CL-36424714
// Cuda compilation tools, release 13.0, V13.0.88
// Based on NVVM 20.0.0
//

.version 9.0
.target sm_100
.address_size 64

	// .globl	_Z14onesComplementPiS_ii

.visible .entry _Z14onesComplementPiS_ii(
	.param .u64 .ptr .align 1 _Z14onesComplementPiS_ii_param_0,
	.param .u64 .ptr .align 1 _Z14onesComplementPiS_ii_param_1,
	.param .u32 _Z14onesComplementPiS_ii_param_2,
	.param .u32 _Z14onesComplementPiS_ii_param_3
)
{
	.reg .pred 	%p<8>;
	.reg .b32 	%r<15>;
	.reg .b64 	%rd<11>;

	ld.param.u64 	%rd3, [_Z14onesComplementPiS_ii_param_0];
	ld.param.u64 	%rd4, [_Z14onesComplementPiS_ii_param_1];
	ld.param.u32 	%r2, [_Z14onesComplementPiS_ii_param_2];
	ld.param.u32 	%r4, [_Z14onesComplementPiS_ii_param_3];
	cvta.to.global.u64 	%rd1, %rd4;
	cvta.to.global.u64 	%rd2, %rd3;
	mov.u32 	%r6, %ctaid.x;
	mov.u32 	%r8, %tid.x;
	mad.lo.s32 	%r1, %r4, %r6, %r8;
	setp.eq.s32 	%p1, %r6, 0;
	add.s32 	%r10, %r2, -1;
	setp.ge.s32 	%p2, %r6, %r10;
	setp.eq.s32 	%p3, %r8, 0;
	or.pred  	%p4, %p1, %p3;
	or.pred  	%p5, %p4, %p2;
	add.s32 	%r11, %r4, -1;
	setp.ge.s32 	%p6, %r8, %r11;
	or.pred  	%p7, %p5, %p6;
	@%p7 bra 	$L__BB0_2;
	mul.wide.s32 	%rd8, %r1, 4;
	add.s64 	%rd9, %rd2, %rd8;
	ld.global.u32 	%r13, [%rd9];
	not.b32 	%r14, %r13;
	add.s64 	%rd10, %rd1, %rd8;
	st.global.u32 	[%rd10], %r14;
	bra.uni 	$L__BB0_3;
$L__BB0_2:
	mul.wide.s32 	%rd5, %r1, 4;
	add.s64 	%rd6, %rd2, %rd5;
	ld.global.u32 	%r12, [%rd6];
	add.s64 	%rd7, %rd1, %rd5;
	st.global.u32 	[%rd7], %r12;
$L__BB0_3:
	ret;

}


// ===== COMPILED SASS (sm_100) =====

	.target	sm_100

	.elftype	@"ET_EXEC"


//--------------------- .note.nv.tkinfo           --------------------------
	.section	.note.nv.tkinfo,"",@"SHT_NOTE"
	.sectionflags	@"SHF_NOTE_NV_TKINFO"
	.tkinfo
        /*0018*/ 	.word	0x00000002
        /*0030*/ 	.string	""
        /*0030*/ 	.string	"ptxas"
        /*0030*/ 	.string	"Cuda compilation tools, release 13.0, V13.0.88"
        /*0030*/ 	.string	"Build cuda_13.0.r13.0/compiler.36424714_0"
        /*0030*/ 	.string	"-arch sm_100 -m 64 "



//--------------------- .note.nv.cuinfo           --------------------------
	.section	.note.nv.cuinfo,"",@"SHT_NOTE"
	.sectionflags	@"SHF_NOTE_NV_CUINFO"
        /*0018*/ 	.short	0x0002
        /*001a*/ 	.short	0x0064
        /*001c*/ 	.short	0x0082
	.zero		2


//--------------------- .nv.info                  --------------------------
	.section	.nv.info,"",@"SHT_CUDA_INFO"
	.align	4


	//----- nvinfo : EIATTR_REGCOUNT
	.align		4
        /*0000*/ 	.byte	0x04, 0x2f
        /*0002*/ 	.short	(.L_1 - .L_0)
	.align		4
.L_0:
        /*0004*/ 	.word	index@(_Z14onesComplementPiS_ii)
        /*0008*/ 	.word	0x0000000a


	//----- nvinfo : EIATTR_FRAME_SIZE
	.align		4
.L_1:
        /*000c*/ 	.byte	0x04, 0x11
        /*000e*/ 	.short	(.L_3 - .L_2)
	.align		4
.L_2:
        /*0010*/ 	.word	index@(_Z14onesComplementPiS_ii)
        /*0014*/ 	.word	0x00000000


	//----- nvinfo : EIATTR_MIN_STACK_SIZE
	.align		4
.L_3:
        /*0018*/ 	.byte	0x04, 0x12
        /*001a*/ 	.short	(.L_5 - .L_4)
	.align		4
.L_4:
        /*001c*/ 	.word	index@(_Z14onesComplementPiS_ii)
        /*0020*/ 	.word	0x00000000
.L_5:


//--------------------- .nv.compat                --------------------------
	.section	.nv.compat,"",@"SHT_CUDA_COMPAT_INFO"
	.align	4
        /*0000*/ 	.byte	0x02, 0x09, 0x00, 0x00, 0x02, 0x02, 0x01, 0x00, 0x02, 0x05, 0x05, 0x00, 0x03, 0x07, 0x01, 0x01
        /*0010*/ 	.byte	0x02, 0x03, 0x00, 0x00, 0x02, 0x06, 0x01, 0x00, 0x04, 0x0b, 0x08, 0x00, 0x09, 0x00, 0x00, 0x00
        /*0020*/ 	.byte	0x00, 0x00, 0x00, 0x00


//--------------------- .nv.info._Z14onesComplementPiS_ii --------------------------
	.section	.nv.info._Z14onesComplementPiS_ii,"",@"SHT_CUDA_INFO"
	.sectionflags	@""
	.align	4


	//----- nvinfo : EIATTR_CUDA_API_VERSION
	.align		4
        /*0000*/ 	.byte	0x04, 0x37
        /*0002*/ 	.short	(.L_7 - .L_6)
.L_6:
        /*0004*/ 	.word	0x00000082


	//----- nvinfo : EIATTR_KPARAM_INFO
	.align		4
.L_7:
        /*0008*/ 	.byte	0x04, 0x17
        /*000a*/ 	.short	(.L_9 - .L_8)
.L_8:
        /*000c*/ 	.word	0x00000000
        /*0010*/ 	.short	0x0003
        /*0012*/ 	.short	0x0014
        /*0014*/ 	.byte	0x00, 0xf0, 0x11, 0x00


	//----- nvinfo : EIATTR_KPARAM_INFO
	.align		4
.L_9:
        /*0018*/ 	.byte	0x04, 0x17
        /*001a*/ 	.short	(.L_11 - .L_10)
.L_10:
        /*001c*/ 	.word	0x00000000
        /*0020*/ 	.short	0x0002
        /*0022*/ 	.short	0x0010
        /*0024*/ 	.byte	0x00, 0xf0, 0x11, 0x00


	//----- nvinfo : EIATTR_KPARAM_INFO
	.align		4
.L_11:
        /*0028*/ 	.byte	0x04, 0x17
        /*002a*/ 	.short	(.L_13 - .L_12)
.L_12:
        /*002c*/ 	.word	0x00000000
        /*0030*/ 	.short	0x0001
        /*0032*/ 	.short	0x0008
        /*0034*/ 	.byte	0x00, 0xf5, 0x21, 0x00


	//----- nvinfo : EIATTR_KPARAM_INFO
	.align		4
.L_13:
        /*0038*/ 	.byte	0x04, 0x17
        /*003a*/ 	.short	(.L_15 - .L_14)
.L_14:
        /*003c*/ 	.word	0x00000000
        /*0040*/ 	.short	0x0000
        /*0042*/ 	.short	0x0000
        /*0044*/ 	.byte	0x00, 0xf5, 0x21, 0x00


	//----- nvinfo : EIATTR_SPARSE_MMA_MASK
	.align		4
.L_15:
        /*0048*/ 	.byte	0x03, 0x50
        /*004a*/ 	.short	0x0000


	//----- nvinfo : EIATTR_MAXREG_COUNT
	.align		4
        /*004c*/ 	.byte	0x03, 0x1b
        /*004e*/ 	.short	0x00ff


	//----- nvinfo : EIATTR_MERCURY_ISA_VERSION
	.align		4
        /*0050*/ 	.byte	0x03, 0x5f
        /*0052*/ 	.short	0x0101


	//----- nvinfo : EIATTR_VRC_CTA_INIT_COUNT
	.align		4
        /*0054*/ 	.byte	0x02, 0x4a
	.zero		1
	.zero		1


	//----- nvinfo : EIATTR_EXIT_INSTR_OFFSETS
	.align		4
        /*0058*/ 	.byte	0x04, 0x1c
        /*005a*/ 	.short	(.L_17 - .L_16)


	//   ....[0]....
.L_16:
        /*005c*/ 	.word	0x00000140


	//   ....[1]....
        /*0060*/ 	.word	0x000001b0


	//----- nvinfo : EIATTR_CRS_STACK_SIZE
	.align		4
.L_17:
        /*0064*/ 	.byte	0x04, 0x1e
        /*0066*/ 	.short	(.L_19 - .L_18)
.L_18:
        /*0068*/ 	.word	0x00000000


	//----- nvinfo : EIATTR_CBANK_PARAM_SIZE
	.align		4
.L_19:
        /*006c*/ 	.byte	0x03, 0x19
        /*006e*/ 	.short	0x0018


	//----- nvinfo : EIATTR_PARAM_CBANK
	.align		4
        /*0070*/ 	.byte	0x04, 0x0a
        /*0072*/ 	.short	(.L_21 - .L_20)
	.align		4
.L_20:
        /*0074*/ 	.word	index@(.nv.constant0._Z14onesComplementPiS_ii)
        /*0078*/ 	.short	0x0380
        /*007a*/ 	.short	0x0018


	//----- nvinfo : EIATTR_SW_WAR
	.align		4
.L_21:
        /*007c*/ 	.byte	0x04, 0x36
        /*007e*/ 	.short	(.L_23 - .L_22)
.L_22:
        /*0080*/ 	.word	0x00000008
.L_23:


//--------------------- .nv.callgraph             --------------------------
	.section	.nv.callgraph,"",@"SHT_CUDA_CALLGRAPH"
	.align	4
	.sectionentsize	8
	.align		4
        /*0000*/ 	.word	0x00000000
	.align		4
        /*0004*/ 	.word	0xffffffff
	.align		4
        /*0008*/ 	.word	0x00000000
	.align		4
        /*000c*/ 	.word	0xfffffffe
	.align		4
        /*0010*/ 	.word	0x00000000
	.align		4
        /*0014*/ 	.word	0xfffffffd
	.align		4
        /*0018*/ 	.word	0x00000000
	.align		4
        /*001c*/ 	.word	0xfffffffc


//--------------------- .text._Z14onesComplementPiS_ii --------------------------
	.section	.text._Z14onesComplementPiS_ii,"ax",@progbits
	.align	128
        .global         _Z14onesComplementPiS_ii
        .type           _Z14onesComplementPiS_ii,@function
        .size           _Z14onesComplementPiS_ii,(.L_x_2 - _Z14onesComplementPiS_ii)
        .other          _Z14onesComplementPiS_ii,@"STO_CUDA_ENTRY STV_DEFAULT"
_Z14onesComplementPiS_ii:
.text._Z14onesComplementPiS_ii:
[----:B------:R-:W-:Y:S01]  /*0000*/  LDC R1, c[0x0][0x37c] ;  /* 0x0000df00ff017b82 */ /* 0x000fe20000000800 */
[----:B------:R-:W0:Y:S07]  /*0010*/  S2R R7, SR_TID.X ;  /* 0x0000000000077919 */ /* 0x000e2e0000002100 */
[----:B------:R-:W1:Y:S01]  /*0020*/  LDC.64 R2, c[0x0][0x390] ;  /* 0x0000e400ff027b82 */ /* 0x000e620000000a00 */
[----:B------:R-:W2:Y:S07]  /*0030*/  LDCU.64 UR4, c[0x0][0x358] ;  /* 0x00006b00ff0477ac */ /* 0x000eae0008000a00 */
[----:B------:R-:W3:Y:S01]  /*0040*/  S2UR UR6, SR_CTAID.X ;  /* 0x00000000000679c3 */ /* 0x000ee20000002500 */
[----:B-1----:R-:W-:-:S02]  /*0050*/  IADD3 R0, PT, PT, R2, -0x1, RZ ;  /* 0xffffffff02007810 */ /* 0x002fc40007ffe0ff */
[----:B------:R-:W-:Y:S02]  /*0060*/  IADD3 R2, PT, PT, R3, -0x1, RZ ;  /* 0xffffffff03027810 */ /* 0x000fe40007ffe0ff */
[----:B0-----:R-:W-:-:S04]  /*0070*/  ISETP.NE.AND P0, PT, R7, RZ, PT ;  /* 0x000000ff0700720c */ /* 0x001fc80003f05270 */
[----:B---3--:R-:W-:-:S04]  /*0080*/  ISETP.EQ.OR P0, PT, RZ, UR6, !P0 ;  /* 0x00000006ff007c0c */ /* 0x008fc8000c702670 */
[----:B------:R-:W-:-:S04]  /*0090*/  ISETP.LE.OR P0, PT, R0, UR6, P0 ;  /* 0x0000000600007c0c */ /* 0x000fc80008703670 */
[----:B------:R-:W-:Y:S01]  /*00a0*/  ISETP.GE.OR P0, PT, R7, R2, P0 ;  /* 0x000000020700720c */ /* 0x000fe20000706670 */
[----:B------:R-:W-:-:S12]  /*00b0*/  IMAD R7, R3, UR6, R7 ;  /* 0x0000000603077c24 */ /* 0x000fd8000f8e0207 */
[----:B--2---:R-:W-:Y:S05]  /*00c0*/  @P0 BRA `(.L_x_0) ;  /* 0x0000000000200947 */ /* 0x004fea0003800000 */
[----:B------:R-:W0:Y:S08]  /*00d0*/  LDC.64 R2, c[0x0][0x380] ;  /* 0x0000e000ff027b82 */ /* 0x000e300000000a00 */
[----:B------:R-:W1:Y:S01]  /*00e0*/  LDC.64 R4, c[0x0][0x388] ;  /* 0x0000e200ff047b82 */ /* 0x000e620000000a00 */
[----:B0-----:R-:W-:-:S06]  /*00f0*/  IMAD.WIDE R2, R7, 0x4, R2 ;  /* 0x0000000407027825 */ /* 0x001fcc00078e0202 */
[----:B------:R-:W2:Y:S01]  /*0100*/  LDG.E R2, desc[UR4][R2.64] ;  /* 0x0000000402027981 */ /* 0x000ea2000c1e1900 */
[----:B-1----:R-:W-:Y:S01]  /*0110*/  IMAD.WIDE R4, R7, 0x4, R4 ;  /* 0x0000000407047825 */ /* 0x002fe200078e0204 */
[----:B--2---:R-:W-:-:S05]  /*0120*/  LOP3.LUT R7, RZ, R2, RZ, 0x33, !PT ;  /* 0x00000002ff077212 */ /* 0x004fca00078e33ff */
[----:B------:R-:W-:Y:S01]  /*0130*/  STG.E desc[UR4][R4.64], R7 ;  /* 0x0000000704007986 */ /* 0x000fe2000c101904 */
[----:B------:R-:W-:Y:S05]  /*0140*/  EXIT ;  /* 0x000000000000794d */ /* 0x000fea0003800000 */
.L_x_0:
[----:B------:R-:W0:Y:S08]  /*0150*/  LDC.64 R2, c[0x0][0x380] ;  /* 0x0000e000ff027b82 */ /* 0x000e300000000a00 */
[----:B------:R-:W1:Y:S01]  /*0160*/  LDC.64 R4, c[0x0][0x388] ;  /* 0x0000e200ff047b82 */ /* 0x000e620000000a00 */
[----:B0-----:R-:W-:-:S06]  /*0170*/  IMAD.WIDE R2, R7, 0x4, R2 ;  /* 0x0000000407027825 */ /* 0x001fcc00078e0202 */
[----:B------:R-:W2:Y:S01]  /*0180*/  LDG.E R3, desc[UR4][R2.64] ;  /* 0x0000000402037981 */ /* 0x000ea2000c1e1900 */
[----:B-1----:R-:W-:-:S05]  /*0190*/  IMAD.WIDE R4, R7, 0x4, R4 ;  /* 0x0000000407047825 */ /* 0x002fca00078e0204 */
[----:B--2---:R-:W-:Y:S01]  /*01a0*/  STG.E desc[UR4][R4.64], R3 ;  /* 0x0000000304007986 */ /* 0x004fe2000c101904 */
[----:B------:R-:W-:Y:S05]  /*01b0*/  EXIT ;  /* 0x000000000000794d */ /* 0x000fea0003800000 */
.L_x_1:
[----:B------:R-:W-:-:S00]  /*01c0*/  BRA `(.L_x_1) ;  /* 0xfffffffc00fc7947 */ /* 0x000fc0000383ffff */
[----:B------:R-:W-:-:S00]  /*01d0*/  NOP ;  /* 0x0000000000007918 */ /* 0x000fc00000000000 */
        /* <DEDUP_REMOVED lines=10> */
.L_x_2:


//--------------------- .nv.shared.reserved.0     --------------------------
	.section	.nv.shared.reserved.0,"aw",@nobits
	.weak		__nv_reservedSMEM_offset_0_alias
	.size		__nv_reservedSMEM_offset_0_alias, 0, 64
	.other		__nv_reservedSMEM_offset_0_alias,@"STO_CUDA_RESERVED_SHARED STV_DEFAULT"
__nv_reservedSMEM_offset_0_alias:
	.zero		0
	.zero		64


//--------------------- .nv.constant0._Z14onesComplementPiS_ii --------------------------
	.section	.nv.constant0._Z14onesComplementPiS_ii,"a",@progbits
	.sectionflags	@""
	.align	4
.nv.constant0._Z14onesComplementPiS_ii:
	.zero		920


//--------------------- SYMBOLS --------------------------

	.type		.nv.reservedSmem.offset0,@object
	.size		.nv.reservedSmem.offset0,0x4
